	.target	sm_120a

	.elftype	@"ET_EXEC"


//--------------------- .note.nv.tkinfo           --------------------------
	.section	.note.nv.tkinfo,"",@"SHT_NOTE"
	.sectionflags	@"SHF_NOTE_NV_TKINFO"
	.tkinfo
        /*0018*/ 	.word	0x00000080
        /*0030*/ 	.string	""
        /*0030*/ 	.string	"ptxas"
        /*0030*/ 	.string	"Cuda compilation tools, release 12.8, V12.8.93"
        /*0030*/ 	.string	"Build cuda_12.8.r12.8/compiler.35583870_0"
        /*0030*/ 	.string	"-v  -lineinfo  -arch sm_120a "



//--------------------- .note.nv.cuver            --------------------------
	.section	.note.nv.cuver,"",@"SHT_NOTE"
	.sectionflags	@"SHF_NOTE_NV_CUVER"
        /*0018*/ 	.short	0x0001
        /*001a*/ 	.short	0x0078
        /*001c*/ 	.short	0x0001
        /*001e*/ 	.short	0x0000
        /*0020*/ 	.short	0x0001
        /*0022*/ 	.short	0x0000


//--------------------- .nv.info                  --------------------------
	.section	.nv.info,"",@"SHT_CUDA_INFO"
	.align	4


	//----- nvinfo : EIATTR_REGCOUNT
	.align		4
        /*0000*/ 	.byte	0x04, 0x2f
        /*0002*/ 	.short	(.L_2 - .L_1)
	.align		4
.L_1:
        /*0004*/ 	.word	index@(triton_red_fused__scaled_dot_product_efficient_attention_mean_pow_2)
        /*0008*/ 	.word	0x00000018


	//----- nvinfo : EIATTR_FRAME_SIZE
	.align		4
.L_2:
        /*000c*/ 	.byte	0x04, 0x11
        /*000e*/ 	.short	(.L_4 - .L_3)
	.align		4
.L_3:
        /*0010*/ 	.word	index@(triton_red_fused__scaled_dot_product_efficient_attention_mean_pow_2)
        /*0014*/ 	.word	0x00000000


	//----- nvinfo : EIATTR_MIN_STACK_SIZE
	.align		4
.L_4:
        /*0018*/ 	.byte	0x04, 0x12
        /*001a*/ 	.short	(.L_6 - .L_5)
	.align		4
.L_5:
        /*001c*/ 	.word	index@(triton_red_fused__scaled_dot_product_efficient_attention_mean_pow_2)
        /*0020*/ 	.word	0x00000000
.L_6:


//--------------------- .nv.info.triton_red_fused__scaled_dot_product_efficient_attention_mean_pow_2 --------------------------
	.section	.nv.info.triton_red_fused__scaled_dot_product_efficient_attention_mean_pow_2,"",@"SHT_CUDA_INFO"
	.sectionflags	@""
	.align	4


	//----- nvinfo : EIATTR_CUDA_API_VERSION
	.align		4
        /*0000*/ 	.byte	0x04, 0x37
        /*0002*/ 	.short	(.L_8 - .L_7)
.L_7:
        /*0004*/ 	.word	0x00000080


	//----- nvinfo : EIATTR_KPARAM_INFO
	.align		4
.L_8:
        /*0008*/ 	.byte	0x04, 0x17
        /*000a*/ 	.short	(.L_10 - .L_9)
.L_9:
        /*000c*/ 	.word	0x00000000
        /*0010*/ 	.short	0x0004
        /*0012*/ 	.short	0x0018
        /*0014*/ 	.byte	0x00, 0xf4, 0x21, 0x00


	//----- nvinfo : EIATTR_KPARAM_INFO
	.align		4
.L_10:
        /*0018*/ 	.byte	0x04, 0x17
        /*001a*/ 	.short	(.L_12 - .L_11)
.L_11:
        /*001c*/ 	.word	0x00000000
        /*0020*/ 	.short	0x0003
        /*0022*/ 	.short	0x0014
        /*0024*/ 	.byte	0x00, 0xf0, 0x11, 0x00


	//----- nvinfo : EIATTR_KPARAM_INFO
	.align		4
.L_12:
        /*0028*/ 	.byte	0x04, 0x17
        /*002a*/ 	.short	(.L_14 - .L_13)
.L_13:
        /*002c*/ 	.word	0x00000000
        /*0030*/ 	.short	0x0002
        /*0032*/ 	.short	0x0010
        /*0034*/ 	.byte	0x00, 0xf0, 0x11, 0x00


	//----- nvinfo : EIATTR_KPARAM_INFO
	.align		4
.L_14:
        /*0038*/ 	.byte	0x04, 0x17
        /*003a*/ 	.short	(.L_16 - .L_15)
.L_15:
        /*003c*/ 	.word	0x00000000
        /*0040*/ 	.short	0x0001
        /*0042*/ 	.short	0x0008
        /*0044*/ 	.byte	0x00, 0xf4, 0x21, 0x00


	//----- nvinfo : EIATTR_KPARAM_INFO
	.align		4
.L_16:
        /*0048*/ 	.byte	0x04, 0x17
        /*004a*/ 	.short	(.L_18 - .L_17)
.L_17:
        /*004c*/ 	.word	0x00000000
        /*0050*/ 	.short	0x0000
        /*0052*/ 	.short	0x0000
        /*0054*/ 	.byte	0x00, 0xf4, 0x21, 0x00


	//----- nvinfo : EIATTR_SPARSE_MMA_MASK
	.align		4
.L_18:
        /*0058*/ 	.byte	0x03, 0x50
        /*005a*/ 	.short	0x0000


	//----- nvinfo : EIATTR_MAXREG_COUNT
	.align		4
        /*005c*/ 	.byte	0x03, 0x1b
        /*005e*/ 	.short	0x0080


	//----- nvinfo : EIATTR_NUM_BARRIERS
	.align		4
        /*0060*/ 	.byte	0x02, 0x4c
        /*0062*/ 	.byte	0x01
	.zero		1


	//----- nvinfo : EIATTR_COOP_GROUP_MASK_REGIDS
	.align		4
        /*0064*/ 	.byte	0x04, 0x29
        /*0066*/ 	.short	(.L_20 - .L_19)


	//   ....[0]....
.L_19:
        /*0068*/ 	.word	0xffffffff


	//   ....[1]....
        /*006c*/ 	.word	0xffffffff


	//   ....[2]....
        /*0070*/ 	.word	0xffffffff


	//   ....[3]....
        /*0074*/ 	.word	0xffffffff


	//   ....[4]....
        /*0078*/ 	.word	0xffffffff


	//   ....[5]....
        /*007c*/ 	.word	0xffffffff


	//   ....[6]....
        /*0080*/ 	.word	0xffffffff


	//   ....[7]....
        /*0084*/ 	.word	0xffffffff


	//   ....[8]....
        /*0088*/ 	.word	0xffffffff


	//----- nvinfo : EIATTR_COOP_GROUP_INSTR_OFFSETS
	.align		4
.L_20:
        /*008c*/ 	.byte	0x04, 0x28
        /*008e*/ 	.short	(.L_22 - .L_21)


	//   ....[0]....
.L_21:
        /*0090*/ 	.word	0x00000430


	//   ....[1]....
        /*0094*/ 	.word	0x00000450


	//   ....[2]....
        /*0098*/ 	.word	0x00000480


	//   ....[3]....
        /*009c*/ 	.word	0x000004a0


	//   ....[4]....
        /*00a0*/ 	.word	0x000004c0


	//   ....[5]....
        /*00a4*/ 	.word	0x00000530


	//   ....[6]....
        /*00a8*/ 	.word	0x00000550


	//   ....[7]....
        /*00ac*/ 	.word	0x00000570


	//   ....[8]....
        /*00b0*/ 	.word	0x000005a0


	//----- nvinfo : EIATTR_VRC_CTA_INIT_COUNT
	.align		4
.L_22:
        /*00b4*/ 	.byte	0x02, 0x4a
	.zero		1
	.zero		1


	//----- nvinfo : EIATTR_EXIT_INSTR_OFFSETS
	.align		4
        /*00b8*/ 	.byte	0x04, 0x1c
        /*00ba*/ 	.short	(.L_24 - .L_23)


	//   ....[0]....
.L_23:
        /*00bc*/ 	.word	0x00000a90


	//   ....[1]....
        /*00c0*/ 	.word	0x00000ab0


	//----- nvinfo : EIATTR_REQNTID
	.align		4
.L_24:
        /*00c4*/ 	.byte	0x04, 0x10
        /*00c6*/ 	.short	(.L_26 - .L_25)
.L_25:
        /*00c8*/ 	.word	0x00000200
        /*00cc*/ 	.word	0x00000001
        /*00d0*/ 	.word	0x00000001


	//----- nvinfo : EIATTR_CBANK_PARAM_SIZE
	.align		4
.L_26:
        /*00d4*/ 	.byte	0x03, 0x19
        /*00d6*/ 	.short	0x0020


	//----- nvinfo : EIATTR_PARAM_CBANK
	.align		4
        /*00d8*/ 	.byte	0x04, 0x0a
        /*00da*/ 	.short	(.L_28 - .L_27)
	.align		4
.L_27:
        /*00dc*/ 	.word	index@(.nv.constant0.triton_red_fused__scaled_dot_product_efficient_attention_mean_pow_2)
        /*00e0*/ 	.short	0x0380
        /*00e2*/ 	.short	0x0020


	//----- nvinfo : EIATTR_SW_WAR
	.align		4
.L_28:
        /*00e4*/ 	.byte	0x04, 0x36
        /*00e6*/ 	.short	(.L_30 - .L_29)
.L_29:
        /*00e8*/ 	.word	0x00000000
.L_30:


//--------------------- .nv.compat                --------------------------
	.section	.nv.compat,"",@"SHT_CUDA_COMPAT_INFO"
	.align	4
        /*0000*/ 	.byte	0x02, 0x02, 0x01, 0x00, 0x02, 0x05, 0x05, 0x00, 0x02, 0x03, 0x00, 0x00, 0x02, 0x06, 0x01, 0x00


//--------------------- .nv.callgraph             --------------------------
	.section	.nv.callgraph,"",@"SHT_CUDA_CALLGRAPH"
	.align	4
	.sectionentsize	8
	.align		4
        /*0000*/ 	.word	0x00000000
	.align		4
        /*0004*/ 	.word	0xffffffff
	.align		4
        /*0008*/ 	.word	0x00000000
	.align		4
        /*000c*/ 	.word	0xfffffffe
	.align		4
        /*0010*/ 	.word	0x00000000
	.align		4
        /*0014*/ 	.word	0xfffffffd
	.align		4
        /*0018*/ 	.word	0x00000000
	.align		4
        /*001c*/ 	.word	0xfffffffc


//--------------------- .nv.constant4             --------------------------
	.section	.nv.constant4,"a",@progbits
	.align	8
	.align		8
.nv.constant4:
        /*0000*/ 	.dword	_$_str


//--------------------- .text.triton_red_fused__scaled_dot_product_efficient_attention_mean_pow_2 --------------------------
	.section	.text.triton_red_fused__scaled_dot_product_efficient_attention_mean_pow_2,"ax",@progbits
	.align	128
        .global         triton_red_fused__scaled_dot_product_efficient_attention_mean_pow_2
        .type           triton_red_fused__scaled_dot_product_efficient_attention_mean_pow_2,@function
        .size           triton_red_fused__scaled_dot_product_efficient_attention_mean_pow_2,(.L_x_1 - triton_red_fused__scaled_dot_product_efficient_attention_mean_pow_2)
        .other          triton_red_fused__scaled_dot_product_efficient_attention_mean_pow_2,@"STO_CUDA_ENTRY STV_DEFAULT"
triton_red_fused__scaled_dot_product_efficient_attention_mean_pow_2:
.text.triton_red_fused__scaled_dot_product_efficient_attention_mean_pow_2:
[----:B------:R-:W0:Y:S01]  /*0000*/  LDC R1, c[0x0][0x37c] ;  /* 0x0000df00ff017b82 */ /* 0x000e220000000800 */
[----:B------:R-:W1:Y:S07]  /*0010*/  S2R R18, SR_TID.X ;  /* 0x0000000000127919 */ /* 0x000e6e0000002100 */
[----:B------:R-:W2:Y:S01]  /*0020*/  LDC.64 R8, c[0x0][0x380] ;  /* 0x0000e000ff087b82 */ /* 0x000ea20000000a00 */
[----:B------:R-:W-:Y:S01]  /*0030*/  UMOV UR6, 0xf0 ;  /* 0x000000f000067882 */ /* 0x000fe20000000000 */
[----:B------:R-:W-:Y:S01]  /*0040*/  HFMA2 R7, -RZ, RZ, 0, 0 ;  /* 0x00000000ff077431 */ /* 0x000fe200000001ff */
[----:B------:R-:W3:Y:S01]  /*0050*/  S2R R13, SR_CTAID.X ;  /* 0x00000000000d7919 */ /* 0x000ee20000002500 */
[----:B------:R-:W-:Y:S01]  /*0060*/  USHF.R.U32 UR4, UR6, 0x4, URZ ;  /* 0x0000000406047899 */ /* 0x000fe200080016ff */
[----:B------:R-:W-:-:S03]  /*0070*/  UMOV UR5, 0x140 ;  /* 0x0000014000057882 */ /* 0x000fc60000000000 */
[----:B------:R-:W-:-:S04]  /*0080*/  ULOP3.LUT UR5, UR5, 0xf, UR4, 0xf8, !UPT ;  /* 0x0000000f05057892 */ /* 0x000fc8000f8ef804 */
[----:B------:R-:W-:Y:S01]  /*0090*/  USHF.L.U32 UR5, UR5, 0x14, URZ ;  /* 0x0000001405057899 */ /* 0x000fe200080006ff */
[----:B------:R-:W-:Y:S01]  /*00a0*/  UMOV UR4, URZ ;  /* 0x000000ff00047c82 */ /* 0x000fe20008000000 */
[----:B-1----:R-:W-:-:S04]  /*00b0*/  SHF.L.U32 R14, R18, 0x2, RZ ;  /* 0x00000002120e7819 */ /* 0x002fc800000006ff */
[----:B------:R-:W-:-:S04]  /*00c0*/  LOP3.LUT R0, R14, 0x7fc, RZ, 0xc0, !PT ;  /* 0x000007fc0e007812 */ /* 0x000fc800078ec0ff */
[----:B------:R-:W-:Y:S01]  /*00d0*/  LOP3.LUT R6, R0, 0x1000, RZ, 0xfc, !PT ;  /* 0x0000100000067812 */ /* 0x000fe200078efcff */
[----:B---3--:R-:W-:-:S04]  /*00e0*/  IMAD R5, R13, 0x1400, R0 ;  /* 0x000014000d057824 */ /* 0x008fc800078e0200 */
[----:B------:R-:W-:-:S03]  /*00f0*/  ISETP.GE.U64.AND P0, PT, R6, 0x1400, PT ;  /* 0x000014000600780c */ /* 0x000fc60003f16070 */
[C---:B------:R-:W-:Y:S01]  /*0100*/  IADD3 R3, PT, PT, R5.reuse, 0x800, RZ ;  /* 0x0000080005037810 */ /* 0x040fe20007ffe0ff */
[----:B--2---:R-:W-:-:S04]  /*0110*/  IMAD.WIDE R4, R5, 0x2, R8 ;  /* 0x0000000205047825 */ /* 0x004fc800078e0208 */
[----:B------:R-:W-:-:S04]  /*0120*/  IMAD.WIDE R2, R3, 0x2, R8 ;  /* 0x0000000203027825 */ /* 0x000fc800078e0208 */
[----:B------:R-:W-:Y:S01]  /*0130*/  IMAD R7, R13, 0x1400, R6 ;  /* 0x000014000d077824 */ /* 0x000fe200078e0206 */
[----:B------:R-:W2:Y:S03]  /*0140*/  LDG.E.EL.64 R10, desc[UR4][R2.64] ;  /* 0x00000004020a7981 */ /* 0x000ea6000c2e1b00 */
[----:B------:R-:W-:Y:S01]  /*0150*/  IMAD.WIDE R6, R7, 0x2, R8 ;  /* 0x0000000207067825 */ /* 0x000fe200078e0208 */
[----:B------:R-:W3:Y:S01]  /*0160*/  LDG.E.EL.64 R12, desc[UR4][R4.64] ;  /* 0x00000004040c7981 */ /* 0x000ee2000c2e1b00 */
[----:B------:R-:W-:-:S06]  /*0170*/  CS2R R8, SRZ ;  /* 0x0000000000087805 */ /* 0x000fcc000001ff00 */
[----:B------:R-:W4:Y:S01]  /*0180*/  @!P0 LDG.E.EL.64 R8, desc[UR4][R6.64] ;  /* 0x0000000406088981 */ /* 0x000f22000c2e1b00 */
[----:B------:R-:W1:Y:S01]  /*0190*/  S2UR UR5, SR_CgaCtaId ;  /* 0x00000000000579c3 */ /* 0x000e620000008800 */
[C---:B------:R-:W-:Y:S01]  /*01a0*/  LOP3.LUT P1, RZ, R18.reuse, 0x1f, RZ, 0xc0, !PT ;  /* 0x0000001f12ff7812 */ /* 0x040fe2000782c0ff */
[----:B------:R-:W-:Y:S01]  /*01b0*/  UMOV UR4, 0x400 ;  /* 0x0000040000047882 */ /* 0x000fe20000000000 */
[----:B------:R-:W-:Y:S01]  /*01c0*/  ISETP.GE.U32.AND P2, PT, R18, 0x10, PT ;  /* 0x000000101200780c */ /* 0x000fe20003f46070 */
[----:B------:R-:W-:Y:S01]  /*01d0*/  USHF.R.U32 UR8, UR6, 0x4, URZ ;  /* 0x0000000406087899 */ /* 0x000fe200080016ff */
[----:B------:R-:W-:-:S03]  /*01e0*/  UMOV UR9, 0x120 ;  /* 0x0000012000097882 */ /* 0x000fc60000000000 */
[----:B------:R-:W-:-:S04]  /*01f0*/  ULOP3.LUT UR9, UR9, 0xf, UR8, 0xf8, !UPT ;  /* 0x0000000f09097892 */ /* 0x000fc8000f8ef808 */
[----:B------:R-:W-:Y:S01]  /*0200*/  USHF.L.U32 UR9, UR9, 0x14, URZ ;  /* 0x0000001409097899 */ /* 0x000fe200080006ff */
[----:B------:R-:W-:Y:S01]  /*0210*/  UMOV UR8, URZ ;  /* 0x000000ff00087c82 */ /* 0x000fe20008000000 */
[----:B------:R-:W-:Y:S01]  /*0220*/  USHF.R.U32 UR12, UR6, 0x4, URZ ;  /* 0x00000004060c7899 */ /* 0x000fe200080016ff */
[----:B------:R-:W-:-:S03]  /*0230*/  UMOV UR13, 0x140 ;  /* 0x00000140000d7882 */ /* 0x000fc60000000000 */
[----:B------:R-:W-:-:S04]  /*0240*/  ULOP3.LUT UR13, UR13, 0xf, UR12, 0xf8, !UPT ;  /* 0x0000000f0d0d7892 */ /* 0x000fc8000f8ef80c */
[----:B------:R-:W-:Y:S01]  /*0250*/  USHF.L.U32 UR13, UR13, 0x14, URZ ;  /* 0x000000140d0d7899 */ /* 0x000fe200080006ff */
[----:B------:R-:W-:Y:S01]  /*0260*/  UMOV UR12, URZ ;  /* 0x000000ff000c7c82 */ /* 0x000fe20008000000 */
[----:B-1----:R-:W-:Y:S01]  /*0270*/  ULEA UR4, UR5, UR4, 0x18 ;  /* 0x0000000405047291 */ /* 0x002fe2000f8ec0ff */
[--C-:B--2---:R-:W-:Y:S02]  /*0280*/  HADD2.F32 R19, -RZ, R10.reuse.H1_H1 ;  /* 0x3000000aff137230 */ /* 0x104fe40000004100 */
[----:B------:R-:W-:Y:S02]  /*0290*/  HADD2.F32 R17, -RZ, R11.H0_H0 ;  /* 0x2000000bff117230 */ /* 0x000fe40000004100 */
[----:B------:R-:W-:Y:S02]  /*02a0*/  HADD2.F32 R20, -RZ, R10.H0_H0 ;  /* 0x2000000aff147230 */ /* 0x000fe40000004100 */
[----:B------:R-:W-:Y:S01]  /*02b0*/  FMUL R21, R19, R19 ;  /* 0x0000001313157220 */ /* 0x000fe20000400000 */
[----:B---3--:R-:W-:-:S02]  /*02c0*/  HADD2.F32 R10, -RZ, R12.H1_H1 ;  /* 0x3000000cff0a7230 */ /* 0x008fc40000004100 */
[----:B------:R-:W-:Y:S01]  /*02d0*/  FMUL R17, R17, R17 ;  /* 0x0000001111117220 */ /* 0x000fe20000400000 */
[----:B------:R-:W-:Y:S02]  /*02e0*/  HADD2.F32 R16, -RZ, R13.H0_H0 ;  /* 0x2000000dff107230 */ /* 0x000fe40000004100 */
[----:B------:R-:W-:Y:S01]  /*02f0*/  FMUL R19, R20, R20 ;  /* 0x0000001414137220 */ /* 0x000fe20000400000 */
[----:B------:R-:W-:Y:S02]  /*0300*/  HADD2.F32 R12, -RZ, R12.H0_H0 ;  /* 0x2000000cff0c7230 */ /* 0x000fe40000004100 */
[----:B------:R-:W-:Y:S01]  /*0310*/  FFMA R10, R10, R10, R21 ;  /* 0x0000000a0a0a7223 */ /* 0x000fe20000000015 */
[----:B------:R-:W-:Y:S02]  /*0320*/  HADD2.F32 R11, -RZ, R11.H1_H1 ;  /* 0x3000000bff0b7230 */ /* 0x000fe40000004100 */
[----:B------:R-:W-:Y:S01]  /*0330*/  FFMA R16, R16, R16, R17 ;  /* 0x0000001010107223 */ /* 0x000fe20000000011 */
[----:B----4-:R-:W-:-:S02]  /*0340*/  HADD2.F32 R17, -RZ, R8.H1_H1 ;  /* 0x30000008ff117230 */ /* 0x010fc40000004100 */
[----:B------:R-:W-:Y:S01]  /*0350*/  FFMA R19, R12, R12, R19 ;  /* 0x0000000c0c137223 */ /* 0x000fe20000000013 */
[----:B------:R-:W-:Y:S02]  /*0360*/  HADD2.F32 R12, -RZ, R8.H0_H0 ;  /* 0x20000008ff0c7230 */ /* 0x000fe40000004100 */
[----:B------:R-:W-:Y:S01]  /*0370*/  FMUL R8, R11, R11 ;  /* 0x0000000b0b087220 */ /* 0x000fe20000400000 */
[----:B------:R-:W-:Y:S02]  /*0380*/  HADD2.F32 R13, -RZ, R13.H1_H1 ;  /* 0x3000000dff0d7230 */ /* 0x000fe40000004100 */
[----:B------:R-:W-:Y:S01]  /*0390*/  @!P0 FFMA R10, R17, R17, R10 ;  /* 0x00000011110a8223 */ /* 0x000fe2000000000a */
[--C-:B------:R-:W-:Y:S02]  /*03a0*/  HADD2.F32 R11, -RZ, R9.reuse.H0_H0 ;  /* 0x20000009ff0b7230 */ /* 0x100fe40000004100 */
[----:B------:R-:W-:Y:S01]  /*03b0*/  @!P0 FFMA R19, R12, R12, R19 ;  /* 0x0000000c0c138223 */ /* 0x000fe20000000013 */
[----:B------:R-:W-:-:S02]  /*03c0*/  HADD2.F32 R9, -RZ, R9.H1_H1 ;  /* 0x30000009ff097230 */ /* 0x000fc40000004100 */
[----:B------:R-:W-:Y:S01]  /*03d0*/  FFMA R8, R13, R13, R8 ;  /* 0x0000000d0d087223 */ /* 0x000fe20000000008 */
[----:B------:R-:W-:Y:S01]  /*03e0*/  @!P0 FFMA R16, R11, R11, R16 ;  /* 0x0000000b0b108223 */ /* 0x000fe20000000010 */
[----:B------:R-:W-:Y:S02]  /*03f0*/  FADD R19, R10, R19 ;  /* 0x000000130a137221 */ /* 0x000fe40000000000 */
[----:B------:R-:W-:Y:S02]  /*0400*/  @!P0 FFMA R8, R9, R9, R8 ;  /* 0x0000000909088223 */ /* 0x000fe40000000008 */
[----:B------:R-:W-:-:S04]  /*0410*/  FADD R19, R16, R19 ;  /* 0x0000001310137221 */ /* 0x000fc80000000000 */
[----:B------:R-:W-:-:S05]  /*0420*/  FADD R19, R8, R19 ;  /* 0x0000001308137221 */ /* 0x000fca0000000000 */
[----:B------:R-:W1:Y:S02]  /*0430*/  SHFL.BFLY PT, R8, R19, 0x10, 0x1f ;  /* 0x0e001f0013087f89 */ /* 0x000e6400000e0000 */
[----:B-1----:R-:W-:-:S05]  /*0440*/  FADD R8, R19, R8 ;  /* 0x0000000813087221 */ /* 0x002fca0000000000 */
[----:B------:R-:W1:Y:S02]  /*0450*/  SHFL.BFLY PT, R9, R8, 0x8, 0x1f ;  /* 0x0d001f0008097f89 */ /* 0x000e6400000e0000 */
[----:B-1----:R-:W-:Y:S01]  /*0460*/  FADD R9, R8, R9 ;  /* 0x0000000908097221 */ /* 0x002fe20000000000 */
[----:B------:R-:W-:-:S04]  /*0470*/  SHF.R.U32.HI R8, RZ, 0x3, R18 ;  /* 0x00000003ff087819 */ /* 0x000fc80000011612 */
[----:B------:R-:W1:Y:S02]  /*0480*/  SHFL.BFLY PT, R10, R9, 0x4, 0x1f ;  /* 0x0c801f00090a7f89 */ /* 0x000e6400000e0000 */
[----:B-1----:R-:W-:-:S05]  /*0490*/  FADD R10, R9, R10 ;  /* 0x0000000a090a7221 */ /* 0x002fca0000000000 */
[----:B------:R-:W1:Y:S02]  /*04a0*/  SHFL.BFLY PT, R11, R10, 0x2, 0x1f ;  /* 0x0c401f000a0b7f89 */ /* 0x000e6400000e0000 */
[----:B-1----:R-:W-:-:S05]  /*04b0*/  FADD R11, R10, R11 ;  /* 0x0000000b0a0b7221 */ /* 0x002fca0000000000 */
[----:B------:R-:W1:Y:S02]  /*04c0*/  SHFL.BFLY PT, R12, R11, 0x1, 0x1f ;  /* 0x0c201f000b0c7f89 */ /* 0x000e6400000e0000 */
[----:B-1----:R-:W-:Y:S01]  /*04d0*/  FADD R17, R11, R12 ;  /* 0x0000000c0b117221 */ /* 0x002fe20000000000 */
[----:B------:R-:W-:-:S05]  /*04e0*/  LOP3.LUT R12, R8, 0x3c, RZ, 0xc0, !PT ;  /* 0x0000003c080c7812 */ /* 0x000fca00078ec0ff */
[----:B------:R-:W-:Y:S01]  /*04f0*/  @!P1 STS [R12+UR4], R17 ;  /* 0x000000110c009988 */ /* 0x000fe20008000804 */
[----:B------:R-:W-:Y:S01]  /*0500*/  BAR.SYNC.DEFER_BLOCKING 0x0 ;  /* 0x0000000000007b1d */ /* 0x000fe20000010000 */
[----:B------:R-:W-:-:S05]  /*0510*/  ISETP.NE.AND P1, PT, R18, RZ, PT ;  /* 0x000000ff1200720c */ /* 0x000fca0003f25270 */
[----:B------:R-:W1:Y:S04]  /*0520*/  @!P2 LDS R15, [R14+UR4] ;  /* 0x000000040e0fa984 */ /* 0x000e680008000800 */
[----:B-1----:R-:W1:Y:S02]  /*0530*/  SHFL.BFLY PT, R8, R15, 0x8, 0x1f ;  /* 0x0d001f000f087f89 */ /* 0x002e6400000e0000 */
[----:B-1----:R-:W-:-:S05]  /*0540*/  FADD R10, R15, R8 ;  /* 0x000000080f0a7221 */ /* 0x002fca0000000000 */
[----:B------:R-:W1:Y:S02]  /*0550*/  SHFL.BFLY PT, R9, R10, 0x4, 0x1f ;  /* 0x0c801f000a097f89 */ /* 0x000e6400000e0000 */
[----:B-1----:R-:W-:-:S05]  /*0560*/  FADD R11, R10, R9 ;  /* 0x000000090a0b7221 */ /* 0x002fca0000000000 */
[----:B------:R-:W1:Y:S02]  /*0570*/  SHFL.BFLY PT, R8, R11, 0x2, 0x1f ;  /* 0x0c401f000b087f89 */ /* 0x000e6400000e0000 */
[----:B-1----:R-:W-:Y:S02]  /*0580*/  FADD R13, R11, R8 ;  /* 0x000000080b0d7221 */ /* 0x002fe40000000000 */
[----:B------:R-:W1:Y:S03]  /*0590*/  LDC.64 R8, c[0x0][0x388] ;  /* 0x0000e200ff087b82 */ /* 0x000e660000000a00 */
[----:B------:R-:W2:Y:S01]  /*05a0*/  SHFL.BFLY PT, R16, R13, 0x1, 0x1f ;  /* 0x0c201f000d107f89 */ /* 0x000ea200000e0000 */
[----:B-1----:R-:W-:-:S04]  /*05b0*/  IMAD.WIDE.U32 R8, R0, 0x2, R8 ;  /* 0x0000000200087825 */ /* 0x002fc800078e0008 */
[----:B--2---:R-:W-:-:S05]  /*05c0*/  FADD R17, R13, R16 ;  /* 0x000000100d117221 */ /* 0x004fca0000000000 */
[----:B------:R-:W-:Y:S01]  /*05d0*/  @!P1 STS [R14+UR4], R17 ;  /* 0x000000110e009988 */ /* 0x000fe20008000804 */
[----:B------:R-:W-:Y:S06]  /*05e0*/  BAR.SYNC.DEFER_BLOCKING 0x0 ;  /* 0x0000000000007b1d */ /* 0x000fec0000010000 */
[----:B------:R-:W2:Y:S04]  /*05f0*/  LDG.E.EF.64 R10, desc[UR8][R4.64] ;  /* 0x00000008040a7981 */ /* 0x000ea8000c0e1b00 */
[----:B------:R-:W3:Y:S01]  /*0600*/  LDG.E.EL.64 R18, desc[UR12][R8.64] ;  /* 0x0000000c08127981 */ /* 0x000ee2000c2e1b00 */
[----:B------:R-:W-:Y:S01]  /*0610*/  MOV R13, 0x394ccccd ;  /* 0x394ccccd000d7802 */ /* 0x000fe20000000f00 */
[----:B------:R-:W1:Y:S02]  /*0620*/  LDCU.64 UR10, c[0x0][0x358] ;  /* 0x00006b00ff0a77ac */ /* 0x000e640008000a00 */
[----:B------:R-:W4:Y:S02]  /*0630*/  LDS R0, [UR4] ;  /* 0x00000004ff007984 */ /* 0x000f240008000800 */
[----:B----4-:R-:W-:-:S06]  /*0640*/  FFMA R0, R0, R13, 9.9999999747524270788e-07 ;  /* 0x358637bd00007423 */ /* 0x010fcc000000000d */
[----:B------:R-:W4:Y:S01]  /*0650*/  MUFU.RSQ R0, R0 ;  /* 0x0000000000007308 */ /* 0x000f220000001400 */
[--C-:B--2---:R-:W-:Y:S02]  /*0660*/  HADD2.F32 R17, -RZ, R11.reuse.H0_H0 ;  /* 0x2000000bff117230 */ /* 0x104fe40000004100 */
[--C-:B------:R-:W-:Y:S02]  /*0670*/  HADD2.F32 R13, -RZ, R10.reuse.H0_H0 ;  /* 0x2000000aff0d7230 */ /* 0x100fe40000004100 */
[----:B------:R-:W-:Y:S02]  /*0680*/  HADD2.F32 R15, -RZ, R10.H1_H1 ;  /* 0x3000000aff0f7230 */ /* 0x000fe40000004100 */
[C---:B----4-:R-:W-:Y:S01]  /*0690*/  FMUL R14, R0.reuse, R17 ;  /* 0x00000011000e7220 */ /* 0x050fe20000400000 */
[----:B------:R-:W-:Y:S02]  /*06a0*/  HADD2.F32 R11, -RZ, R11.H1_H1 ;  /* 0x3000000bff0b7230 */ /* 0x000fe40000004100 */
[----:B------:R-:W-:Y:S01]  /*06b0*/  FMUL R13, R0, R13 ;  /* 0x0000000d000d7220 */ /* 0x000fe20000400000 */
[----:B---3--:R-:W-:-:S02]  /*06c0*/  HADD2.F32 R10, -RZ, R18.H1_H1 ;  /* 0x30000012ff0a7230 */ /* 0x008fc40000004100 */
[C---:B------:R-:W-:Y:S01]  /*06d0*/  FMUL R15, R0.reuse, R15 ;  /* 0x0000000f000f7220 */ /* 0x040fe20000400000 */
[--C-:B------:R-:W-:Y:S02]  /*06e0*/  HADD2.F32 R12, -RZ, R19.reuse.H1_H1 ;  /* 0x30000013ff0c7230 */ /* 0x100fe40000004100 */
[----:B------:R-:W-:Y:S01]  /*06f0*/  FMUL R11, R0, R11 ;  /* 0x0000000b000b7220 */ /* 0x000fe20000400000 */
[----:B------:R-:W-:Y:S02]  /*0700*/  HADD2.F32 R18, -RZ, R18.H0_H0 ;  /* 0x20000012ff127230 */ /* 0x000fe40000004100 */
[----:B------:R-:W-:Y:S01]  /*0710*/  FMUL R10, R10, R15 ;  /* 0x0000000f0a0a7220 */ /* 0x000fe20000400000 */
[----:B------:R-:W-:Y:S02]  /*0720*/  HADD2.F32 R19, -RZ, R19.H0_H0 ;  /* 0x20000013ff137230 */ /* 0x000fe40000004100 */
[----:B------:R-:W-:Y:S01]  /*0730*/  FMUL R11, R12, R11 ;  /* 0x0000000b0c0b7220 */ /* 0x000fe20000400000 */
[----:B------:R-:W-:-:S02]  /*0740*/  FMUL R13, R18, R13 ;  /* 0x0000000d120d7220 */ /* 0x000fc40000400000 */
[----:B------:R-:W-:-:S03]  /*0750*/  FMUL R14, R19, R14 ;  /* 0x0000000e130e7220 */ /* 0x000fc60000400000 */
[----:B------:R-:W-:Y:S02]  /*0760*/  F2FP.F16.F32.PACK_AB R10, R10, R13 ;  /* 0x0000000d0a0a723e */ /* 0x000fe400000000ff */
[----:B------:R-:W-:-:S05]  /*0770*/  F2FP.F16.F32.PACK_AB R11, R11, R14 ;  /* 0x0000000e0b0b723e */ /* 0x000fca00000000ff */
[----:B-1----:R1:W-:Y:S04]  /*0780*/  STG.E.64 desc[UR10][R4.64], R10 ;  /* 0x0000000a04007986 */ /* 0x0023e8000c101b0a */
[----:B------:R-:W2:Y:S04]  /*0790*/  LDG.E.EF.64 R12, desc[UR8][R2.64] ;  /* 0x00000008020c7981 */ /* 0x000ea8000c0e1b00 */
[----:B------:R-:W3:Y:S01]  /*07a0*/  LDG.E.EL.64 R14, desc[UR12][R8.64+0x1000] ;  /* 0x0010000c080e7981 */ /* 0x000ee2000c2e1b00 */
[----:B------:R-:W-:Y:S01]  /*07b0*/  USHF.R.U32 UR4, UR6, 0x4, URZ ;  /* 0x0000000406047899 */ /* 0x000fe200080016ff */
[----:B------:R-:W-:-:S03]  /*07c0*/  UMOV UR5, 0x140 ;  /* 0x0000014000057882 */ /* 0x000fc60000000000 */
[----:B------:R-:W-:-:S04]  /*07d0*/  ULOP3.LUT UR5, UR5, 0xf, UR4, 0xf8, !UPT ;  /* 0x0000000f05057892 */ /* 0x000fc8000f8ef804 */
[----:B------:R-:W-:Y:S01]  /*07e0*/  USHF.L.U32 UR5, UR5, 0x14, URZ ;  /* 0x0000001405057899 */ /* 0x000fe200080006ff */
[----:B------:R-:W-:Y:S01]  /*07f0*/  UMOV UR4, URZ ;  /* 0x000000ff00047c82 */ /* 0x000fe20008000000 */
[----:B-1----:R-:W-:Y:S01]  /*0800*/  CS2R R10, SRZ ;  /* 0x00000000000a7805 */ /* 0x002fe2000001ff00 */
[--C-:B--2---:R-:W-:Y:S02]  /*0810*/  HADD2.F32 R21, -RZ, R13.reuse.H0_H0 ;  /* 0x2000000dff157230 */ /* 0x104fe40000004100 */
[--C-:B------:R-:W-:Y:S02]  /*0820*/  HADD2.F32 R17, -RZ, R12.reuse.H0_H0 ;  /* 0x2000000cff117230 */ /* 0x100fe40000004100 */
[----:B------:R-:W-:Y:S02]  /*0830*/  HADD2.F32 R19, -RZ, R12.H1_H1 ;  /* 0x3000000cff137230 */ /* 0x000fe40000004100 */
[----:B------:R-:W-:Y:S01]  /*0840*/  FMUL R4, R0, R21 ;  /* 0x0000001500047220 */ /* 0x000fe20000400000 */
[----:B------:R-:W-:-:S02]  /*0850*/  HADD2.F32 R13, -RZ, R13.H1_H1 ;  /* 0x3000000dff0d7230 */ /* 0x000fc40000004100 */
[C---:B------:R-:W-:Y:S01]  /*0860*/  FMUL R17, R0.reuse, R17 ;  /* 0x0000001100117220 */ /* 0x040fe20000400000 */
[--C-:B---3--:R-:W-:Y:S02]  /*0870*/  HADD2.F32 R12, -RZ, R14.reuse.H1_H1 ;  /* 0x3000000eff0c7230 */ /* 0x108fe40000004100 */
[C---:B------:R-:W-:Y:S01]  /*0880*/  FMUL R19, R0.reuse, R19 ;  /* 0x0000001300137220 */ /* 0x040fe20000400000 */
[--C-:B------:R-:W-:Y:S02]  /*0890*/  HADD2.F32 R16, -RZ, R15.reuse.H1_H1 ;  /* 0x3000000fff107230 */ /* 0x100fe40000004100 */
[----:B------:R-:W-:Y:S01]  /*08a0*/  FMUL R13, R0, R13 ;  /* 0x0000000d000d7220 */ /* 0x000fe20000400000 */
[----:B------:R-:W-:Y:S02]  /*08b0*/  HADD2.F32 R14, -RZ, R14.H0_H0 ;  /* 0x2000000eff0e7230 */ /* 0x000fe40000004100 */
[----:B------:R-:W-:Y:S01]  /*08c0*/  FMUL R19, R12, R19 ;  /* 0x000000130c137220 */ /* 0x000fe20000400000 */
[----:B------:R-:W-:-:S02]  /*08d0*/  HADD2.F32 R15, -RZ, R15.H0_H0 ;  /* 0x2000000fff0f7230 */ /* 0x000fc40000004100 */
[----:B------:R-:W-:Y:S01]  /*08e0*/  FMUL R16, R16, R13 ;  /* 0x0000000d10107220 */ /* 0x000fe20000400000 */
[----:B------:R-:W-:Y:S02]  /*08f0*/  FMUL R14, R14, R17 ;  /* 0x000000110e0e7220 */ /* 0x000fe40000400000 */
[----:B------:R-:W-:Y:S01]  /*0900*/  FMUL R15, R15, R4 ;  /* 0x000000040f0f7220 */ /* 0x000fe20000400000 */
[----:B------:R-:W-:Y:S02]  /*0910*/  CS2R R4, SRZ ;  /* 0x0000000000047805 */ /* 0x000fe4000001ff00 */
[----:B------:R-:W-:Y:S02]  /*0920*/  F2FP.F16.F32.PACK_AB R14, R19, R14 ;  /* 0x0000000e130e723e */ /* 0x000fe400000000ff */
[----:B------:R-:W-:-:S05]  /*0930*/  F2FP.F16.F32.PACK_AB R15, R16, R15 ;  /* 0x0000000f100f723e */ /* 0x000fca00000000ff */
[----:B------:R1:W-:Y:S04]  /*0940*/  STG.E.64 desc[UR10][R2.64], R14 ;  /* 0x0000000e02007986 */ /* 0x0003e8000c101b0a */
[----:B------:R-:W2:Y:S04]  /*0950*/  @!P0 LDG.E.EF.64 R4, desc[UR8][R6.64] ;  /* 0x0000000806048981 */ /* 0x000ea8000c0e1b00 */
[----:B------:R3:W4:Y:S01]  /*0960*/  @!P0 LDG.E.EL.64 R10, desc[UR4][R8.64+0x2000] ;  /* 0x00200004080a8981 */ /* 0x000722000c2e1b00 */
[----:B--2---:R-:W-:Y:S02]  /*0970*/  HADD2.F32 R19, -RZ, R5.H0_H0 ;  /* 0x20000005ff137230 */ /* 0x004fe40000004100 */
[----:B------:R-:W-:-:S02]  /*0980*/  HADD2.F32 R13, -RZ, R4.H0_H0 ;  /* 0x20000004ff0d7230 */ /* 0x000fc40000004100 */
[----:B------:R-:W-:Y:S02]  /*0990*/  HADD2.F32 R17, -RZ, R4.H1_H1 ;  /* 0x30000004ff117230 */ /* 0x000fe40000004100 */
[C---:B---3--:R-:W-:Y:S01]  /*09a0*/  FMUL R8, R0.reuse, R19 ;  /* 0x0000001300087220 */ /* 0x048fe20000400000 */
[----:B------:R-:W-:Y:S02]  /*09b0*/  HADD2.F32 R5, -RZ, R5.H1_H1 ;  /* 0x30000005ff057230 */ /* 0x000fe40000004100 */
[C---:B------:R-:W-:Y:S01]  /*09c0*/  FMUL R13, R0.reuse, R13 ;  /* 0x0000000d000d7220 */ /* 0x040fe20000400000 */
[--C-:B----4-:R-:W-:Y:S02]  /*09d0*/  HADD2.F32 R4, -RZ, R10.reuse.H1_H1 ;  /* 0x3000000aff047230 */ /* 0x110fe40000004100 */
[C---:B------:R-:W-:Y:S01]  /*09e0*/  FMUL R17, R0.reuse, R17 ;  /* 0x0000001100117220 */ /* 0x040fe20000400000 */
[----:B-1----:R-:W-:Y:S02]  /*09f0*/  HADD2.F32 R2, -RZ, R11.H1_H1 ;  /* 0x3000000bff027230 */ /* 0x002fe40000004100 */
[----:B------:R-:W-:Y:S01]  /*0a00*/  FMUL R5, R0, R5 ;  /* 0x0000000500057220 */ /* 0x000fe20000400000 */
[----:B------:R-:W-:-:S02]  /*0a10*/  HADD2.F32 R10, -RZ, R10.H0_H0 ;  /* 0x2000000aff0a7230 */ /* 0x000fc40000004100 */
[----:B------:R-:W-:Y:S01]  /*0a20*/  FMUL R17, R4, R17 ;  /* 0x0000001104117220 */ /* 0x000fe20000400000 */
[----:B------:R-:W-:Y:S02]  /*0a30*/  HADD2.F32 R11, -RZ, R11.H0_H0 ;  /* 0x2000000bff0b7230 */ /* 0x000fe40000004100 */
[----:B------:R-:W-:Y:S01]  /*0a40*/  FMUL R5, R2, R5 ;  /* 0x0000000502057220 */ /* 0x000fe20000400000 */
[----:B------:R-:W-:Y:S02]  /*0a50*/  FMUL R10, R10, R13 ;  /* 0x0000000d0a0a7220 */ /* 0x000fe40000400000 */
[----:B------:R-:W-:-:S03]  /*0a60*/  FMUL R8, R11, R8 ;  /* 0x000000080b087220 */ /* 0x000fc60000400000 */
[----:B------:R-:W-:Y:S02]  /*0a70*/  F2FP.F16.F32.PACK_AB R4, R17, R10 ;  /* 0x0000000a1104723e */ /* 0x000fe400000000ff */
[----:B------:R-:W-:Y:S01]  /*0a80*/  F2FP.F16.F32.PACK_AB R5, R5, R8 ;  /* 0x000000080505723e */ /* 0x000fe200000000ff */
[----:B0-----:R-:W-:Y:S06]  /*0a90*/  @P0 EXIT ;  /* 0x000000000000094d */ /* 0x001fec0003800000 */
[----:B------:R-:W-:Y:S01]  /*0aa0*/  STG.E.64 desc[UR10][R6.64], R4 ;  /* 0x0000000406007986 */ /* 0x000fe2000c101b0a */
[----:B------:R-:W-:Y:S05]  /*0ab0*/  EXIT ;  /* 0x000000000000794d */ /* 0x000fea0003800000 */
.L_x_0:
[----:B------:R-:W-:-:S00]  /*0ac0*/  BRA `(.L_x_0) ;  /* 0xfffffffc00fc7947 */ /* 0x000fc0000383ffff */
[----:B------:R-:W-:-:S00]  /*0ad0*/  NOP ;  /* 0x0000000000007918 */ /* 0x000fc00000000000 */
        /* <DEDUP_REMOVED lines=10> */
.L_x_1:


//--------------------- .nv.global.init           --------------------------
	.section	.nv.global.init,"aw",@progbits
.nv.global.init:
	.type		_$_str,@object
	.size		_$_str,(.L_0 - _$_str)
_$_str:
        /*0000*/ 	.byte	0x5f, 0x5f, 0x43, 0x55, 0x44, 0x41, 0x5f, 0x46, 0x54, 0x5a, 0x00
.L_0:


//--------------------- .nv.shared.triton_red_fused__scaled_dot_product_efficient_attention_mean_pow_2 --------------------------
	.section	.nv.shared.triton_red_fused__scaled_dot_product_efficient_attention_mean_pow_2,"aw",@nobits
	.sectionflags	@""
	.align	16
	.zero		1024


//--------------------- .nv.shared.reserved.0     --------------------------
	.section	.nv.shared.reserved.0,"aw",@nobits
	.weak		__nv_reservedSMEM_offset_0_alias
	.size		__nv_reservedSMEM_offset_0_alias, 0, 64
	.other		__nv_reservedSMEM_offset_0_alias,@"STO_CUDA_RESERVED_SHARED STV_DEFAULT"
__nv_reservedSMEM_offset_0_alias:
	.zero		0
	.zero		64


//--------------------- .nv.constant0.triton_red_fused__scaled_dot_product_efficient_attention_mean_pow_2 --------------------------
	.section	.nv.constant0.triton_red_fused__scaled_dot_product_efficient_attention_mean_pow_2,"a",@progbits
	.sectionflags	@""
	.align	4
.nv.constant0.triton_red_fused__scaled_dot_product_efficient_attention_mean_pow_2:
	.zero		928


//--------------------- SYMBOLS --------------------------

	.type		.nv.reservedSmem.offset0,@object
	.size		.nv.reservedSmem.offset0,0x4
	.type		.nv.reservedSmem.cap,@object
	.size		.nv.reservedSmem.cap,0x4
